	.headerflags	@"EF_CUDA_TEXMODE_UNIFIED EF_CUDA_64BIT_ADDRESS EF_CUDA_ACCELERATORS EF_CUDA_SM90 EF_CUDA_VIRTUAL_SM(EF_CUDA_SM90)"
	.elftype	@"ET_EXEC"


//--------------------- .nv.info                  --------------------------
	.section	.nv.info,"",@"SHT_CUDA_INFO"
	.align	4


	//----- nvinfo : EIATTR_REGCOUNT
	.align		4
        /*0000*/ 	.byte	0x04, 0x2f
        /*0002*/ 	.short	(.L_1 - .L_0)
	.align		4
.L_0:
        /*0004*/ 	.word	index@(triton_poi_fused__unsafe_index_add_mul_relu_sub_51)
        /*0008*/ 	.word	0x00000017


	//----- nvinfo : EIATTR_MIN_STACK_SIZE
	.align		4
.L_1:
        /*000c*/ 	.byte	0x04, 0x12
        /*000e*/ 	.short	(.L_3 - .L_2)
	.align		4
.L_2:
        /*0010*/ 	.word	index@(triton_poi_fused__unsafe_index_add_mul_relu_sub_51)
        /*0014*/ 	.word	0x00000000


	//----- nvinfo : EIATTR_FRAME_SIZE
	.align		4
.L_3:
        /*0018*/ 	.byte	0x04, 0x11
        /*001a*/ 	.short	(.L_5 - .L_4)
	.align		4
.L_4:
        /*001c*/ 	.word	index@(triton_poi_fused__unsafe_index_add_mul_relu_sub_51)
        /*0020*/ 	.word	0x00000000


	//----- nvinfo : EIATTR_MIN_STACK_SIZE
	.align		4
.L_5:
        /*0024*/ 	.byte	0x04, 0x12
        /*0026*/ 	.short	(.L_7 - .L_6)
	.align		4
.L_6:
        /*0028*/ 	.word	index@(triton_poi_fused__unsafe_index_add_mul_relu_sub_51)
        /*002c*/ 	.word	0x00000000
.L_7:


//--------------------- .nv.info.triton_poi_fused__unsafe_index_add_mul_relu_sub_51 --------------------------
	.section	.nv.info.triton_poi_fused__unsafe_index_add_mul_relu_sub_51,"",@"SHT_CUDA_INFO"
	.sectionflags	@""
	.align	4


	//----- nvinfo : EIATTR_CUDA_API_VERSION
	.align		4
        /*0000*/ 	.byte	0x04, 0x37
        /*0002*/ 	.short	(.L_9 - .L_8)
.L_8:
        /*0004*/ 	.word	0x0000007c


	//----- nvinfo : EIATTR_KPARAM_INFO
	.align		4
.L_9:
        /*0008*/ 	.byte	0x04, 0x17
        /*000a*/ 	.short	(.L_11 - .L_10)
.L_10:
        /*000c*/ 	.word	0x00000000
        /*0010*/ 	.short	0x0006
        /*0012*/ 	.short	0x0030
        /*0014*/ 	.byte	0x00, 0xf0, 0x11, 0x00


	//----- nvinfo : EIATTR_KPARAM_INFO
	.align		4
.L_11:
        /*0018*/ 	.byte	0x04, 0x17
        /*001a*/ 	.short	(.L_13 - .L_12)
.L_12:
        /*001c*/ 	.word	0x00000000
        /*0020*/ 	.short	0x0005
        /*0022*/ 	.short	0x0028
        /*0024*/ 	.byte	0x00, 0xf4, 0x21, 0x00


	//----- nvinfo : EIATTR_KPARAM_INFO
	.align		4
.L_13:
        /*0028*/ 	.byte	0x04, 0x17
        /*002a*/ 	.short	(.L_15 - .L_14)
.L_14:
        /*002c*/ 	.word	0x00000000
        /*0030*/ 	.short	0x0004
        /*0032*/ 	.short	0x0020
        /*0034*/ 	.byte	0x00, 0xf4, 0x21, 0x00


	//----- nvinfo : EIATTR_KPARAM_INFO
	.align		4
.L_15:
        /*0038*/ 	.byte	0x04, 0x17
        /*003a*/ 	.short	(.L_17 - .L_16)
.L_16:
        /*003c*/ 	.word	0x00000000
        /*0040*/ 	.short	0x0003
        /*0042*/ 	.short	0x0018
        /*0044*/ 	.byte	0x00, 0xf4, 0x21, 0x00


	//----- nvinfo : EIATTR_KPARAM_INFO
	.align		4
.L_17:
        /*0048*/ 	.byte	0x04, 0x17
        /*004a*/ 	.short	(.L_19 - .L_18)
.L_18:
        /*004c*/ 	.word	0x00000000
        /*0050*/ 	.short	0x0002
        /*0052*/ 	.short	0x0010
        /*0054*/ 	.byte	0x00, 0xf4, 0x21, 0x00


	//----- nvinfo : EIATTR_KPARAM_INFO
	.align		4
.L_19:
        /*0058*/ 	.byte	0x04, 0x17
        /*005a*/ 	.short	(.L_21 - .L_20)
.L_20:
        /*005c*/ 	.word	0x00000000
        /*0060*/ 	.short	0x0001
        /*0062*/ 	.short	0x0008
        /*0064*/ 	.byte	0x00, 0xf4, 0x21, 0x00


	//----- nvinfo : EIATTR_KPARAM_INFO
	.align		4
.L_21:
        /*0068*/ 	.byte	0x04, 0x17
        /*006a*/ 	.short	(.L_23 - .L_22)
.L_22:
        /*006c*/ 	.word	0x00000000
        /*0070*/ 	.short	0x0000
        /*0072*/ 	.short	0x0000
        /*0074*/ 	.byte	0x00, 0xf4, 0x21, 0x00


	//----- nvinfo : EIATTR_SPARSE_MMA_MASK
	.align		4
.L_23:
        /*0078*/ 	.byte	0x03, 0x50
        /*007a*/ 	.short	0x0000


	//----- nvinfo : EIATTR_MAXREG_COUNT
	.align		4
        /*007c*/ 	.byte	0x03, 0x1b
        /*007e*/ 	.short	0x00ff


	//----- nvinfo : EIATTR_EXIT_INSTR_OFFSETS
	.align		4
        /*0080*/ 	.byte	0x04, 0x1c
        /*0082*/ 	.short	(.L_25 - .L_24)


	//   ....[0]....
.L_24:
        /*0084*/ 	.word	0x00000560


	//----- nvinfo : EIATTR_REQNTID
	.align		4
.L_25:
        /*0088*/ 	.byte	0x04, 0x10
        /*008a*/ 	.short	(.L_27 - .L_26)
.L_26:
        /*008c*/ 	.word	0x00000080
        /*0090*/ 	.word	0x00000001
        /*0094*/ 	.word	0x00000001


	//----- nvinfo : EIATTR_CBANK_PARAM_SIZE
	.align		4
.L_27:
        /*0098*/ 	.byte	0x03, 0x19
        /*009a*/ 	.short	0x0034


	//----- nvinfo : EIATTR_PARAM_CBANK
	.align		4
        /*009c*/ 	.byte	0x04, 0x0a
        /*009e*/ 	.short	(.L_29 - .L_28)
	.align		4
.L_28:
        /*00a0*/ 	.word	index@(.nv.constant0.triton_poi_fused__unsafe_index_add_mul_relu_sub_51)
        /*00a4*/ 	.short	0x0210
        /*00a6*/ 	.short	0x0034


	//----- nvinfo : EIATTR_SW_WAR
	.align		4
.L_29:
        /*00a8*/ 	.byte	0x04, 0x36
        /*00aa*/ 	.short	(.L_31 - .L_30)
.L_30:
        /*00ac*/ 	.word	0x00000008
.L_31:


//--------------------- .nv.callgraph             --------------------------
	.section	.nv.callgraph,"",@"SHT_CUDA_CALLGRAPH"
	.align	4
	.sectionentsize	8
	.align		4
        /*0000*/ 	.word	0x00000000
	.align		4
        /*0004*/ 	.word	0xffffffff
	.align		4
        /*0008*/ 	.word	0x00000000
	.align		4
        /*000c*/ 	.word	0xfffffffe
	.align		4
        /*0010*/ 	.word	0x00000000
	.align		4
        /*0014*/ 	.word	0xfffffffd
	.align		4
        /*0018*/ 	.word	0x00000000
	.align		4
        /*001c*/ 	.word	0xfffffffc


//--------------------- .text.triton_poi_fused__unsafe_index_add_mul_relu_sub_51 --------------------------
	.section	.text.triton_poi_fused__unsafe_index_add_mul_relu_sub_51,"ax",@progbits
	.align	128
        .global         triton_poi_fused__unsafe_index_add_mul_relu_sub_51
        .type           triton_poi_fused__unsafe_index_add_mul_relu_sub_51,@function
        .size           triton_poi_fused__unsafe_index_add_mul_relu_sub_51,(.L_x_1 - triton_poi_fused__unsafe_index_add_mul_relu_sub_51)
        .other          triton_poi_fused__unsafe_index_add_mul_relu_sub_51,@"STO_CUDA_ENTRY STV_DEFAULT"
triton_poi_fused__unsafe_index_add_mul_relu_sub_51:
.text.triton_poi_fused__unsafe_index_add_mul_relu_sub_51:
[----:B------:R-:W-:Y:S01]  /*0000*/  LDC R1, c[0x0][0x28] ;  /* 0x00000a00ff017b82 */ /* 0x000fe20000000800 */
[----:B------:R-:W1:Y:S07]  /*0010*/  S2R R0, SR_TID.X ;  /* 0x0000000000007919 */ /* 0x000e6e0000002100 */
[----:B------:R-:W2:Y:S01]  /*0020*/  LDC.64 R14, c[0x0][0x210] ;  /* 0x00008400ff0e7b82 */ /* 0x000ea20000000a00 */
[----:B------:R-:W-:Y:S01]  /*0030*/  ULDC.64 UR4, c[0x0][0x208] ;  /* 0x0000820000047ab9 */ /* 0x000fe20000000a00 */
[----:B------:R-:W-:Y:S01]  /*0040*/  ULDC.64 UR6, c[0x0][0x220] ;  /* 0x0000880000067ab9 */ /* 0x000fe20000000a00 */
[----:B------:R-:W3:Y:S05]  /*0050*/  S2R R3, SR_CTAID.X ;  /* 0x0000000000037919 */ /* 0x000eea0000002500 */
[----:B------:R-:W4:Y:S01]  /*0060*/  LDC.64 R8, c[0x0][0x218] ;  /* 0x00008600ff087b82 */ /* 0x000f220000000a00 */
[----:B-1----:R-:W-:-:S05]  /*0070*/  IMAD.SHL.U32 R0, R0, 0x2, RZ ;  /* 0x0000000200007824 */ /* 0x002fca00078e00ff */
[----:B------:R-:W-:-:S05]  /*0080*/  LOP3.LUT R0, R0, 0xfe, RZ, 0xc0, !PT ;  /* 0x000000fe00007812 */ /* 0x000fca00078ec0ff */
[----:B---3--:R-:W-:-:S05]  /*0090*/  IMAD R0, R3, 0x100, R0 ;  /* 0x0000010003007824 */ /* 0x008fca00078e0200 */
[----:B------:R-:W-:-:S04]  /*00a0*/  SHF.R.S32.HI R5, RZ, 0x1f, R0 ;  /* 0x0000001fff057819 */ /* 0x000fc80000011400 */
[----:B------:R-:W-:-:S04]  /*00b0*/  LEA.HI R2, R5, R0, RZ, 0x4 ;  /* 0x0000000005027211 */ /* 0x000fc800078f20ff */
[----:B------:R-:W-:-:S04]  /*00c0*/  SHF.R.S32.HI R4, RZ, 0x4, R2 ;  /* 0x00000004ff047819 */ /* 0x000fc80000011402 */
[----:B------:R-:W-:-:S04]  /*00d0*/  LEA.HI R5, R4, R4, RZ, 0x4 ;  /* 0x0000000404057211 */ /* 0x000fc800078f20ff */
[----:B------:R-:W-:-:S05]  /*00e0*/  LOP3.LUT R5, R5, 0xfffffff0, RZ, 0xc0, !PT ;  /* 0xfffffff005057812 */ /* 0x000fca00078ec0ff */
[----:B------:R-:W-:Y:S02]  /*00f0*/  IMAD.IADD R7, R4, 0x1, -R5 ;  /* 0x0000000104077824 */ /* 0x000fe400078e0a05 */
[----:B------:R-:W1:Y:S02]  /*0100*/  LDC.64 R4, c[0x0][0x228] ;  /* 0x00008a00ff047b82 */ /* 0x000e640000000a00 */
[----:B--2---:R-:W-:Y:S01]  /*0110*/  IMAD.WIDE R14, R7, 0x8, R14 ;  /* 0x00000008070e7825 */ /* 0x004fe200078e020e */
[----:B------:R-:W-:-:S05]  /*0120*/  LOP3.LUT R7, R2, 0xfffffff0, RZ, 0xc0, !PT ;  /* 0xfffffff002077812 */ /* 0x000fca00078ec0ff */
[----:B------:R-:W-:Y:S01]  /*0130*/  IMAD.IADD R12, R0, 0x1, -R7 ;  /* 0x00000001000c7824 */ /* 0x000fe200078e0a07 */
[----:B------:R-:W2:Y:S03]  /*0140*/  LDG.E.EL.64 R14, desc[UR4][R14.64] ;  /* 0x000000040e0e7981 */ /* 0x000ea6000c2e1b00 */
[----:B----4-:R-:W-:-:S06]  /*0150*/  IMAD.WIDE R8, R12, 0x8, R8 ;  /* 0x000000080c087825 */ /* 0x010fcc00078e0208 */
[----:B------:R-:W3:Y:S01]  /*0160*/  LDG.E.EL.128 R8, desc[UR4][R8.64] ;  /* 0x0000000408087981 */ /* 0x000ee2000c2e1d00 */
[----:B-1----:R-:W-:-:S06]  /*0170*/  IMAD.WIDE R4, R12, 0x8, R4 ;  /* 0x000000080c047825 */ /* 0x002fcc00078e0204 */
[----:B------:R-:W4:Y:S01]  /*0180*/  LDG.E.EL.128 R4, desc[UR4][R4.64] ;  /* 0x0000000404047981 */ /* 0x000f22000c2e1d00 */
[----:B------:R-:W-:-:S04]  /*0190*/  SHF.R.S32.HI R3, RZ, 0x17, R3 ;  /* 0x00000017ff037819 */ /* 0x000fc80000011403 */
[----:B------:R-:W-:Y:S02]  /*01a0*/  SGXT R3, R3, 0x1 ;  /* 0x000000010303781a */ /* 0x000fe40000000200 */
[----:B--2---:R-:W-:-:S04]  /*01b0*/  SHF.R.U32.HI R17, RZ, 0x1c, R15 ;  /* 0x0000001cff117819 */ /* 0x004fc8000001160f */
[----:B------:R-:W-:-:S04]  /*01c0*/  LOP3.LUT R17, R17, 0x8, RZ, 0xc0, !PT ;  /* 0x0000000811117812 */ /* 0x000fc800078ec0ff */
[----:B------:R-:W-:Y:S02]  /*01d0*/  IADD3 R17, P0, R14, R17, RZ ;  /* 0x000000110e117210 */ /* 0x000fe40007f1e0ff */
[C---:B---3--:R-:W-:Y:S02]  /*01e0*/  LEA R16, P1, R8.reuse, UR6, 0x2 ;  /* 0x0000000608107c11 */ /* 0x048fe4000f8210ff */
[----:B------:R-:W-:Y:S01]  /*01f0*/  SHF.R.U32.HI R2, RZ, 0x1a, R9 ;  /* 0x0000001aff027819 */ /* 0x000fe20000011609 */
[----:B------:R-:W-:Y:S01]  /*0200*/  IMAD.X R20, RZ, RZ, R15, P0 ;  /* 0x000000ffff147224 */ /* 0x000fe200000e060f */
[----:B------:R-:W-:Y:S01]  /*0210*/  LEA.HI.X R18, R8, UR7, R9, 0x2, P1 ;  /* 0x0000000708127c11 */ /* 0x000fe200088f1409 */
[----:B------:R-:W-:Y:S01]  /*0220*/  IMAD.SHL.U32 R9, R17, 0x20, RZ ;  /* 0x0000002011097824 */ /* 0x000fe200078e00ff */
[----:B------:R-:W-:Y:S02]  /*0230*/  SHF.R.U32.HI R8, RZ, 0x1a, R11 ;  /* 0x0000001aff087819 */ /* 0x000fe4000001160b */
[----:B------:R-:W-:-:S02]  /*0240*/  LEA R15, P0, R10, UR6, 0x2 ;  /* 0x000000060a0f7c11 */ /* 0x000fc4000f8010ff */
[----:B------:R-:W-:Y:S02]  /*0250*/  LOP3.LUT R2, R2, 0x20, RZ, 0xc0, !PT ;  /* 0x0000002002027812 */ /* 0x000fe400078ec0ff */
[----:B------:R-:W-:Y:S02]  /*0260*/  SHF.L.U64.HI R13, R17, 0x5, R20 ;  /* 0x00000005110d7819 */ /* 0x000fe40000010214 */
[----:B------:R-:W-:Y:S02]  /*0270*/  LOP3.LUT R8, R8, 0x20, RZ, 0xc0, !PT ;  /* 0x0000002008087812 */ /* 0x000fe400078ec0ff */
[----:B----4-:R-:W-:Y:S02]  /*0280*/  LEA R17, P4, R4, UR6, 0x2 ;  /* 0x0000000604117c11 */ /* 0x010fe4000f8810ff */
[----:B------:R-:W-:Y:S02]  /*0290*/  LEA.HI.X R14, R10, UR7, R11, 0x2, P0 ;  /* 0x000000070a0e7c11 */ /* 0x000fe400080f140b */
[----:B------:R-:W-:-:S02]  /*02a0*/  IADD3 R2, P0, P1, R9, R16, R2 ;  /* 0x0000001009027210 */ /* 0x000fc4000791e002 */
[----:B------:R-:W-:Y:S02]  /*02b0*/  IADD3 R8, P2, P3, R9, R15, R8 ;  /* 0x0000000f09087210 */ /* 0x000fe40007b5e008 */
[--C-:B------:R-:W-:Y:S02]  /*02c0*/  SHF.R.U32.HI R15, RZ, 0x1a, R5.reuse ;  /* 0x0000001aff0f7819 */ /* 0x100fe40000011605 */
[----:B------:R-:W-:Y:S02]  /*02d0*/  LEA.HI.X R16, R4, UR7, R5, 0x2, P4 ;  /* 0x0000000704107c11 */ /* 0x000fe4000a0f1405 */
[----:B------:R-:W-:Y:S02]  /*02e0*/  SHF.R.U32.HI R10, RZ, 0x1a, R7 ;  /* 0x0000001aff0a7819 */ /* 0x000fe40000011607 */
[----:B------:R-:W-:Y:S02]  /*02f0*/  LEA R11, P4, R6, UR6, 0x2 ;  /* 0x00000006060b7c11 */ /* 0x000fe4000f8810ff */
[----:B------:R-:W-:-:S02]  /*0300*/  LOP3.LUT R4, R15, 0x20, RZ, 0xc0, !PT ;  /* 0x000000200f047812 */ /* 0x000fc400078ec0ff */
[----:B------:R-:W-:Y:S02]  /*0310*/  LOP3.LUT R10, R10, 0x20, RZ, 0xc0, !PT ;  /* 0x000000200a0a7812 */ /* 0x000fe400078ec0ff */
[----:B------:R-:W-:Y:S02]  /*0320*/  LEA.HI R5, R3, R0, RZ, 0x8 ;  /* 0x0000000003057211 */ /* 0x000fe400078f40ff */
[----:B------:R-:W-:Y:S02]  /*0330*/  LEA.HI.X R20, R6, UR7, R7, 0x2, P4 ;  /* 0x0000000706147c11 */ /* 0x000fe4000a0f1407 */
[----:B------:R-:W1:Y:S01]  /*0340*/  LDC.64 R6, c[0x0][0x230] ;  /* 0x00008c00ff067b82 */ /* 0x000e620000000a00 */
[----:B------:R-:W-:Y:S02]  /*0350*/  IADD3.X R3, R13, R18, RZ, P0, P1 ;  /* 0x000000120d037210 */ /* 0x000fe400007e24ff */
[C---:B------:R-:W-:Y:S02]  /*0360*/  IADD3 R4, P4, P5, R9.reuse, R17, R4 ;  /* 0x0000001109047210 */ /* 0x040fe40007d9e004 */
[----:B------:R-:W-:-:S02]  /*0370*/  IADD3 R10, P0, P1, R9, R11, R10 ;  /* 0x0000000b090a7210 */ /* 0x000fc4000791e00a */
[----:B------:R-:W-:Y:S02]  /*0380*/  SHF.R.S32.HI R15, RZ, 0x8, R5 ;  /* 0x00000008ff0f7819 */ /* 0x000fe40000011405 */
[C---:B------:R-:W-:Y:S02]  /*0390*/  IADD3.X R9, R13.reuse, R14, RZ, P2, P3 ;  /* 0x0000000e0d097210 */ /* 0x040fe400017e64ff */
[----:B------:R-:W-:Y:S01]  /*03a0*/  IADD3.X R5, R13, R16, RZ, P4, P5 ;  /* 0x000000100d057210 */ /* 0x000fe200027ea4ff */
[----:B------:R-:W-:Y:S01]  /*03b0*/  IMAD.SHL.U32 R15, R15, 0x40, RZ ;  /* 0x000000400f0f7824 */ /* 0x000fe200078e00ff */
[----:B------:R-:W-:-:S03]  /*03c0*/  IADD3.X R11, R13, R20, RZ, P0, P1 ;  /* 0x000000140d0b7210 */ /* 0x000fc600007e24ff */
[----:B------:R-:W-:-:S04]  /*03d0*/  IMAD.WIDE R2, R15, 0x4, R2 ;  /* 0x000000040f027825 */ /* 0x000fc800078e0202 */
[C---:B------:R-:W-:Y:S02]  /*03e0*/  IMAD.WIDE R8, R15.reuse, 0x4, R8 ;  /* 0x000000040f087825 */ /* 0x040fe400078e0208 */
[----:B------:R-:W2:Y:S02]  /*03f0*/  LDG.E.EL R2, desc[UR4][R2.64] ;  /* 0x0000000402027981 */ /* 0x000ea4000c2e1900 */
[C---:B------:R-:W-:Y:S02]  /*0400*/  IMAD.WIDE R4, R15.reuse, 0x4, R4 ;  /* 0x000000040f047825 */ /* 0x040fe400078e0204 */
[----:B------:R-:W3:Y:S02]  /*0410*/  LDG.E.EL R8, desc[UR4][R8.64] ;  /* 0x0000000408087981 */ /* 0x000ee4000c2e1900 */
[----:B------:R-:W-:Y:S02]  /*0420*/  IMAD.WIDE R10, R15, 0x4, R10 ;  /* 0x000000040f0a7825 */ /* 0x000fe400078e020a */
[----:B------:R-:W4:Y:S04]  /*0430*/  LDG.E.EL R4, desc[UR4][R4.64] ;  /* 0x0000000404047981 */ /* 0x000f28000c2e1900 */
[----:B------:R-:W5:Y:S01]  /*0440*/  LDG.E.EL R10, desc[UR4][R10.64] ;  /* 0x000000040a0a7981 */ /* 0x000f62000c2e1900 */
[----:B-1----:R-:W-:-:S02]  /*0450*/  IMAD.WIDE R6, R12, 0x4, R6 ;  /* 0x000000040c067825 */ /* 0x002fc400078e0206 */
[----:B------:R-:W1:Y:S04]  /*0460*/  LDC.64 R12, c[0x0][0x238] ;  /* 0x00008e00ff0c7b82 */ /* 0x000e680000000a00 */
[----:B------:R-:W5:Y:S01]  /*0470*/  LDG.E.EL.64 R6, desc[UR4][R6.64] ;  /* 0x0000000406067981 */ /* 0x000f62000c2e1b00 */
[----:B--2---:R-:W-:Y:S02]  /*0480*/  FSETP.GEU.AND P0, PT, R2, RZ, PT ;  /* 0x000000ff0200720b */ /* 0x004fe40003f0e000 */
[----:B---3--:R-:W-:Y:S02]  /*0490*/  FSETP.GEU.AND P1, PT, R8, RZ, PT ;  /* 0x000000ff0800720b */ /* 0x008fe40003f2e000 */
[----:B----4-:R-:W-:Y:S02]  /*04a0*/  FSETP.GEU.AND P2, PT, R4, RZ, PT ;  /* 0x000000ff0400720b */ /* 0x010fe40003f4e000 */
[----:B-----5:R-:W-:-:S02]  /*04b0*/  FSETP.GEU.AND P3, PT, R10, RZ, PT ;  /* 0x000000ff0a00720b */ /* 0x020fc40003f6e000 */
[----:B------:R-:W-:Y:S02]  /*04c0*/  FSEL R15, R2, RZ, P0 ;  /* 0x000000ff020f7208 */ /* 0x000fe40000000000 */
[----:B------:R-:W-:Y:S02]  /*04d0*/  FSEL R8, R8, RZ, P1 ;  /* 0x000000ff08087208 */ /* 0x000fe40000800000 */
[----:B------:R-:W-:Y:S02]  /*04e0*/  FSEL R4, R4, RZ, P2 ;  /* 0x000000ff04047208 */ /* 0x000fe40001000000 */
[----:B------:R-:W-:-:S03]  /*04f0*/  FSEL R3, R10, RZ, P3 ;  /* 0x000000ff0a037208 */ /* 0x000fc60001800000 */
[----:B------:R-:W-:Y:S02]  /*0500*/  FADD R4, -R15, R4 ;  /* 0x000000040f047221 */ /* 0x000fe40000000100 */
[----:B------:R-:W-:Y:S01]  /*0510*/  FADD R5, -R8, R3 ;  /* 0x0000000308057221 */ /* 0x000fe20000000100 */
[----:B-1----:R-:W-:-:S04]  /*0520*/  IMAD.WIDE R2, R0, 0x4, R12 ;  /* 0x0000000400027825 */ /* 0x002fc800078e020c */
[----:B------:R-:W-:Y:S01]  /*0530*/  FFMA R4, R6, R4, R15 ;  /* 0x0000000406047223 */ /* 0x000fe2000000000f */
[----:B------:R-:W-:-:S05]  /*0540*/  FFMA R5, R7, R5, R8 ;  /* 0x0000000507057223 */ /* 0x000fca0000000008 */
[----:B------:R-:W-:Y:S01]  /*0550*/  STG.E.64 desc[UR4][R2.64], R4 ;  /* 0x0000000402007986 */ /* 0x000fe2000c101b04 */
[----:B------:R-:W-:Y:S05]  /*0560*/  EXIT ;  /* 0x000000000000794d */ /* 0x000fea0003800000 */
.L_x_0:
[----:B------:R-:W-:-:S00]  /*0570*/  BRA `(.L_x_0) ;  /* 0xfffffffc00fc7947 */ /* 0x000fc0000383ffff */
[----:B------:R-:W-:-:S00]  /*0580*/  NOP ;  /* 0x0000000000007918 */ /* 0x000fc00000000000 */
[----:B------:R-:W-:-:S00]  /*0590*/  NOP ;  /* 0x0000000000007918 */ /* 0x000fc00000000000 */
[----:B------:R-:W-:-:S00]  /*05a0*/  NOP ;  /* 0x0000000000007918 */ /* 0x000fc00000000000 */
[----:B------:R-:W-:-:S00]  /*05b0*/  NOP ;  /* 0x0000000000007918 */ /* 0x000fc00000000000 */
[----:B------:R-:W-:-:S00]  /*05c0*/  NOP ;  /* 0x0000000000007918 */ /* 0x000fc00000000000 */
[----:B------:R-:W-:-:S00]  /*05d0*/  NOP ;  /* 0x0000000000007918 */ /* 0x000fc00000000000 */
[----:B------:R-:W-:-:S00]  /*05e0*/  NOP ;  /* 0x0000000000007918 */ /* 0x000fc00000000000 */
[----:B------:R-:W-:-:S00]  /*05f0*/  NOP ;  /* 0x0000000000007918 */ /* 0x000fc00000000000 */
.L_x_1:


//--------------------- .nv.constant0.triton_poi_fused__unsafe_index_add_mul_relu_sub_51 --------------------------
	.section	.nv.constant0.triton_poi_fused__unsafe_index_add_mul_relu_sub_51,"a",@progbits
	.sectionflags	@""
	.align	4
.nv.constant0.triton_poi_fused__unsafe_index_add_mul_relu_sub_51:
	.zero		580
